//
// Generated by NVIDIA NVVM Compiler
//
// Compiler Build ID: CL-36424714
// Cuda compilation tools, release 13.0, V13.0.88
// Based on NVVM 20.0.0
//

.version 9.0
.target sm_100
.address_size 64

	// .globl	_Z9drawMovesPciPPi
.extern .func  (.param .b32 func_retval0) vprintf
(
	.param .b64 vprintf_param_0,
	.param .b64 vprintf_param_1
)
;
.global .align 1 .b8 $str[7] = {102, 105, 110, 105, 115, 104};

.visible .entry _Z9drawMovesPciPPi(
	.param .u64 .ptr .align 1 _Z9drawMovesPciPPi_param_0,
	.param .u32 _Z9drawMovesPciPPi_param_1,
	.param .u64 .ptr .align 1 _Z9drawMovesPciPPi_param_2
)
{
	.reg .pred 	%p<39>;
	.reg .b32 	%r<115>;
	.reg .b64 	%rd<53>;

	ld.param.u64 	%rd11, [_Z9drawMovesPciPPi_param_0];
	ld.param.u32 	%r17, [_Z9drawMovesPciPPi_param_1];
	ld.param.u64 	%rd12, [_Z9drawMovesPciPPi_param_2];
	cvta.to.global.u64 	%rd1, %rd11;
	cvta.to.global.u64 	%rd13, %rd12;
	mov.u32 	%r18, %tid.x;
	add.s32 	%r1, %r18, 48;
	mul.wide.u32 	%rd14, %r18, 8;
	add.s64 	%rd2, %rd13, %rd14;
	ld.global.u64 	%rd15, [%rd2];
	st.u32 	[%rd15], %r18;
	ld.global.u64 	%rd16, [%rd2];
	mov.b32 	%r19, 0;
	st.u32 	[%rd16+4], %r19;
	setp.lt.s32 	%p1, %r17, 1;
	@%p1 bra 	$L__BB0_71;
	and.b32  	%r2, %r17, 15;
	setp.lt.u32 	%p2, %r17, 16;
	mov.b32 	%r112, 0;
	@%p2 bra 	$L__BB0_36;
	and.b32  	%r112, %r17, 2147483632;
	neg.s32 	%r110, %r112;
	add.s64 	%rd51, %rd1, 7;
$L__BB0_3:
	.pragma "nounroll";
	ld.global.s8 	%r21, [%rd51+-7];
	setp.ne.s32 	%p3, %r1, %r21;
	@%p3 bra 	$L__BB0_5;
	ld.global.u64 	%rd17, [%rd2];
	ld.u32 	%r22, [%rd17];
	add.s32 	%r23, %r22, 1;
	st.u32 	[%rd17], %r23;
$L__BB0_5:
	ld.global.s8 	%r24, [%rd51+-6];
	setp.ne.s32 	%p4, %r1, %r24;
	@%p4 bra 	$L__BB0_7;
	ld.global.u64 	%rd18, [%rd2];
	ld.u32 	%r25, [%rd18];
	add.s32 	%r26, %r25, 1;
	st.u32 	[%rd18], %r26;
$L__BB0_7:
	ld.global.s8 	%r27, [%rd51+-5];
	setp.ne.s32 	%p5, %r1, %r27;
	@%p5 bra 	$L__BB0_9;
	ld.global.u64 	%rd19, [%rd2];
	ld.u32 	%r28, [%rd19];
	add.s32 	%r29, %r28, 1;
	st.u32 	[%rd19], %r29;
$L__BB0_9:
	ld.global.s8 	%r30, [%rd51+-4];
	setp.ne.s32 	%p6, %r1, %r30;
	@%p6 bra 	$L__BB0_11;
	ld.global.u64 	%rd20, [%rd2];
	ld.u32 	%r31, [%rd20];
	add.s32 	%r32, %r31, 1;
	st.u32 	[%rd20], %r32;
$L__BB0_11:
	ld.global.s8 	%r33, [%rd51+-3];
	setp.ne.s32 	%p7, %r1, %r33;
	@%p7 bra 	$L__BB0_13;
	ld.global.u64 	%rd21, [%rd2];
	ld.u32 	%r34, [%rd21];
	add.s32 	%r35, %r34, 1;
	st.u32 	[%rd21], %r35;
$L__BB0_13:
	ld.global.s8 	%r36, [%rd51+-2];
	setp.ne.s32 	%p8, %r1, %r36;
	@%p8 bra 	$L__BB0_15;
	ld.global.u64 	%rd22, [%rd2];
	ld.u32 	%r37, [%rd22];
	add.s32 	%r38, %r37, 1;
	st.u32 	[%rd22], %r38;
$L__BB0_15:
	ld.global.s8 	%r39, [%rd51+-1];
	setp.ne.s32 	%p9, %r1, %r39;
	@%p9 bra 	$L__BB0_17;
	ld.global.u64 	%rd23, [%rd2];
	ld.u32 	%r40, [%rd23];
	add.s32 	%r41, %r40, 1;
	st.u32 	[%rd23], %r41;
$L__BB0_17:
	ld.global.s8 	%r42, [%rd51];
	setp.ne.s32 	%p10, %r1, %r42;
	@%p10 bra 	$L__BB0_19;
	ld.global.u64 	%rd24, [%rd2];
	ld.u32 	%r43, [%rd24];
	add.s32 	%r44, %r43, 1;
	st.u32 	[%rd24], %r44;
$L__BB0_19:
	ld.global.s8 	%r45, [%rd51+1];
	setp.ne.s32 	%p11, %r1, %r45;
	@%p11 bra 	$L__BB0_21;
	ld.global.u64 	%rd25, [%rd2];
	ld.u32 	%r46, [%rd25];
	add.s32 	%r47, %r46, 1;
	st.u32 	[%rd25], %r47;
$L__BB0_21:
	ld.global.s8 	%r48, [%rd51+2];
	setp.ne.s32 	%p12, %r1, %r48;
	@%p12 bra 	$L__BB0_23;
	ld.global.u64 	%rd26, [%rd2];
	ld.u32 	%r49, [%rd26];
	add.s32 	%r50, %r49, 1;
	st.u32 	[%rd26], %r50;
$L__BB0_23:
	ld.global.s8 	%r51, [%rd51+3];
	setp.ne.s32 	%p13, %r1, %r51;
	@%p13 bra 	$L__BB0_25;
	ld.global.u64 	%rd27, [%rd2];
	ld.u32 	%r52, [%rd27];
	add.s32 	%r53, %r52, 1;
	st.u32 	[%rd27], %r53;
$L__BB0_25:
	ld.global.s8 	%r54, [%rd51+4];
	setp.ne.s32 	%p14, %r1, %r54;
	@%p14 bra 	$L__BB0_27;
	ld.global.u64 	%rd28, [%rd2];
	ld.u32 	%r55, [%rd28];
	add.s32 	%r56, %r55, 1;
	st.u32 	[%rd28], %r56;
$L__BB0_27:
	ld.global.s8 	%r57, [%rd51+5];
	setp.ne.s32 	%p15, %r1, %r57;
	@%p15 bra 	$L__BB0_29;
	ld.global.u64 	%rd29, [%rd2];
	ld.u32 	%r58, [%rd29];
	add.s32 	%r59, %r58, 1;
	st.u32 	[%rd29], %r59;
$L__BB0_29:
	ld.global.s8 	%r60, [%rd51+6];
	setp.ne.s32 	%p16, %r1, %r60;
	@%p16 bra 	$L__BB0_31;
	ld.global.u64 	%rd30, [%rd2];
	ld.u32 	%r61, [%rd30];
	add.s32 	%r62, %r61, 1;
	st.u32 	[%rd30], %r62;
$L__BB0_31:
	ld.global.s8 	%r63, [%rd51+7];
	setp.ne.s32 	%p17, %r1, %r63;
	@%p17 bra 	$L__BB0_33;
	ld.global.u64 	%rd31, [%rd2];
	ld.u32 	%r64, [%rd31];
	add.s32 	%r65, %r64, 1;
	st.u32 	[%rd31], %r65;
$L__BB0_33:
	ld.global.s8 	%r66, [%rd51+8];
	setp.ne.s32 	%p18, %r1, %r66;
	@%p18 bra 	$L__BB0_35;
	ld.global.u64 	%rd32, [%rd2];
	ld.u32 	%r67, [%rd32];
	add.s32 	%r68, %r67, 1;
	st.u32 	[%rd32], %r68;
$L__BB0_35:
	add.s32 	%r110, %r110, 16;
	add.s64 	%rd51, %rd51, 16;
	setp.ne.s32 	%p19, %r110, 0;
	@%p19 bra 	$L__BB0_3;
$L__BB0_36:
	setp.eq.s32 	%p20, %r2, 0;
	@%p20 bra 	$L__BB0_71;
	and.b32  	%r8, %r17, 7;
	setp.lt.u32 	%p21, %r2, 8;
	@%p21 bra 	$L__BB0_55;
	cvt.u64.u32 	%rd33, %r112;
	add.s64 	%rd6, %rd1, %rd33;
	ld.global.s8 	%r69, [%rd6];
	setp.ne.s32 	%p22, %r1, %r69;
	@%p22 bra 	$L__BB0_40;
	ld.global.u64 	%rd34, [%rd2];
	ld.u32 	%r70, [%rd34];
	add.s32 	%r71, %r70, 1;
	st.u32 	[%rd34], %r71;
$L__BB0_40:
	ld.global.s8 	%r72, [%rd6+1];
	setp.ne.s32 	%p23, %r1, %r72;
	@%p23 bra 	$L__BB0_42;
	ld.global.u64 	%rd35, [%rd2];
	ld.u32 	%r73, [%rd35];
	add.s32 	%r74, %r73, 1;
	st.u32 	[%rd35], %r74;
$L__BB0_42:
	ld.global.s8 	%r75, [%rd6+2];
	setp.ne.s32 	%p24, %r1, %r75;
	@%p24 bra 	$L__BB0_44;
	ld.global.u64 	%rd36, [%rd2];
	ld.u32 	%r76, [%rd36];
	add.s32 	%r77, %r76, 1;
	st.u32 	[%rd36], %r77;
$L__BB0_44:
	ld.global.s8 	%r78, [%rd6+3];
	setp.ne.s32 	%p25, %r1, %r78;
	@%p25 bra 	$L__BB0_46;
	ld.global.u64 	%rd37, [%rd2];
	ld.u32 	%r79, [%rd37];
	add.s32 	%r80, %r79, 1;
	st.u32 	[%rd37], %r80;
$L__BB0_46:
	ld.global.s8 	%r81, [%rd6+4];
	setp.ne.s32 	%p26, %r1, %r81;
	@%p26 bra 	$L__BB0_48;
	ld.global.u64 	%rd38, [%rd2];
	ld.u32 	%r82, [%rd38];
	add.s32 	%r83, %r82, 1;
	st.u32 	[%rd38], %r83;
$L__BB0_48:
	ld.global.s8 	%r84, [%rd6+5];
	setp.ne.s32 	%p27, %r1, %r84;
	@%p27 bra 	$L__BB0_50;
	ld.global.u64 	%rd39, [%rd2];
	ld.u32 	%r85, [%rd39];
	add.s32 	%r86, %r85, 1;
	st.u32 	[%rd39], %r86;
$L__BB0_50:
	ld.global.s8 	%r87, [%rd6+6];
	setp.ne.s32 	%p28, %r1, %r87;
	@%p28 bra 	$L__BB0_52;
	ld.global.u64 	%rd40, [%rd2];
	ld.u32 	%r88, [%rd40];
	add.s32 	%r89, %r88, 1;
	st.u32 	[%rd40], %r89;
$L__BB0_52:
	ld.global.s8 	%r90, [%rd6+7];
	setp.ne.s32 	%p29, %r1, %r90;
	@%p29 bra 	$L__BB0_54;
	ld.global.u64 	%rd41, [%rd2];
	ld.u32 	%r91, [%rd41];
	add.s32 	%r92, %r91, 1;
	st.u32 	[%rd41], %r92;
$L__BB0_54:
	add.s32 	%r112, %r112, 8;
$L__BB0_55:
	setp.eq.s32 	%p30, %r8, 0;
	@%p30 bra 	$L__BB0_71;
	and.b32  	%r11, %r17, 3;
	setp.lt.u32 	%p31, %r8, 4;
	@%p31 bra 	$L__BB0_66;
	cvt.u64.u32 	%rd42, %r112;
	add.s64 	%rd7, %rd1, %rd42;
	ld.global.s8 	%r93, [%rd7];
	setp.ne.s32 	%p32, %r1, %r93;
	@%p32 bra 	$L__BB0_59;
	ld.global.u64 	%rd43, [%rd2];
	ld.u32 	%r94, [%rd43];
	add.s32 	%r95, %r94, 1;
	st.u32 	[%rd43], %r95;
$L__BB0_59:
	ld.global.s8 	%r96, [%rd7+1];
	setp.ne.s32 	%p33, %r1, %r96;
	@%p33 bra 	$L__BB0_61;
	ld.global.u64 	%rd44, [%rd2];
	ld.u32 	%r97, [%rd44];
	add.s32 	%r98, %r97, 1;
	st.u32 	[%rd44], %r98;
$L__BB0_61:
	ld.global.s8 	%r99, [%rd7+2];
	setp.ne.s32 	%p34, %r1, %r99;
	@%p34 bra 	$L__BB0_63;
	ld.global.u64 	%rd45, [%rd2];
	ld.u32 	%r100, [%rd45];
	add.s32 	%r101, %r100, 1;
	st.u32 	[%rd45], %r101;
$L__BB0_63:
	ld.global.s8 	%r102, [%rd7+3];
	setp.ne.s32 	%p35, %r1, %r102;
	@%p35 bra 	$L__BB0_65;
	ld.global.u64 	%rd46, [%rd2];
	ld.u32 	%r103, [%rd46];
	add.s32 	%r104, %r103, 1;
	st.u32 	[%rd46], %r104;
$L__BB0_65:
	add.s32 	%r112, %r112, 4;
$L__BB0_66:
	setp.eq.s32 	%p36, %r11, 0;
	@%p36 bra 	$L__BB0_71;
	cvt.u64.u32 	%rd47, %r112;
	add.s64 	%rd52, %rd1, %rd47;
	neg.s32 	%r114, %r11;
$L__BB0_68:
	.pragma "nounroll";
	ld.global.s8 	%r105, [%rd52];
	setp.ne.s32 	%p37, %r1, %r105;
	@%p37 bra 	$L__BB0_70;
	ld.global.u64 	%rd48, [%rd2];
	ld.u32 	%r106, [%rd48];
	add.s32 	%r107, %r106, 1;
	st.u32 	[%rd48], %r107;
$L__BB0_70:
	add.s64 	%rd52, %rd52, 1;
	add.s32 	%r114, %r114, 1;
	setp.ne.s32 	%p38, %r114, 0;
	@%p38 bra 	$L__BB0_68;
$L__BB0_71:
	mov.u64 	%rd49, $str;
	cvta.global.u64 	%rd50, %rd49;
	{ // callseq 0, 0
	.param .b64 param0;
	st.param.b64 	[param0], %rd50;
	.param .b64 param1;
	st.param.b64 	[param1], 0;
	.param .b32 retval0;
	call.uni (retval0), 
	vprintf, 
	(
	param0, 
	param1
	);
	ld.param.b32 	%r108, [retval0];
	} // callseq 0
	bar.sync 	0;
	ret;

}


// ===== COMPILED SASS (sm_100) =====

	.target	sm_100

	.elftype	@"ET_EXEC"


//--------------------- .note.nv.tkinfo           --------------------------
	.section	.note.nv.tkinfo,"",@"SHT_NOTE"
	.sectionflags	@"SHF_NOTE_NV_TKINFO"
	.tkinfo
        /*0018*/ 	.word	0x00000002
        /*0030*/ 	.string	""
        /*0030*/ 	.string	"ptxas"
        /*0030*/ 	.string	"Cuda compilation tools, release 13.0, V13.0.88"
        /*0030*/ 	.string	"Build cuda_13.0.r13.0/compiler.36424714_0"
        /*0030*/ 	.string	"-arch sm_100 -m 64 "



//--------------------- .note.nv.cuinfo           --------------------------
	.section	.note.nv.cuinfo,"",@"SHT_NOTE"
	.sectionflags	@"SHF_NOTE_NV_CUINFO"
        /*0018*/ 	.short	0x0002
        /*001a*/ 	.short	0x0064
        /*001c*/ 	.short	0x0082
	.zero		2


//--------------------- .nv.info                  --------------------------
	.section	.nv.info,"",@"SHT_CUDA_INFO"
	.align	4


	//----- nvinfo : EIATTR_REGCOUNT
	.align		4
        /*0000*/ 	.byte	0x04, 0x2f
        /*0002*/ 	.short	(.L_2 - .L_1)
	.align		4
.L_1:
        /*0004*/ 	.word	index@(_Z9drawMovesPciPPi)
        /*0008*/ 	.word	0x00000018


	//----- nvinfo : EIATTR_FRAME_SIZE
	.align		4
.L_2:
        /*000c*/ 	.byte	0x04, 0x11
        /*000e*/ 	.short	(.L_4 - .L_3)
	.align		4
.L_3:
        /*0010*/ 	.word	index@(_Z9drawMovesPciPPi)
        /*0014*/ 	.word	0x00000000


	//----- nvinfo : EIATTR_MIN_STACK_SIZE
	.align		4
.L_4:
        /*0018*/ 	.byte	0x04, 0x12
        /*001a*/ 	.short	(.L_6 - .L_5)
	.align		4
.L_5:
        /*001c*/ 	.word	index@(_Z9drawMovesPciPPi)
        /*0020*/ 	.word	0x00000000
.L_6:


//--------------------- .nv.compat                --------------------------
	.section	.nv.compat,"",@"SHT_CUDA_COMPAT_INFO"
	.align	4
        /*0000*/ 	.byte	0x02, 0x09, 0x00, 0x00, 0x02, 0x02, 0x01, 0x00, 0x02, 0x05, 0x05, 0x00, 0x03, 0x07, 0x01, 0x01
        /*0010*/ 	.byte	0x02, 0x03, 0x00, 0x00, 0x02, 0x06, 0x01, 0x00, 0x04, 0x0b, 0x08, 0x00, 0x09, 0x00, 0x00, 0x00
        /*0020*/ 	.byte	0x00, 0x00, 0x00, 0x00


//--------------------- .nv.info._Z9drawMovesPciPPi --------------------------
	.section	.nv.info._Z9drawMovesPciPPi,"",@"SHT_CUDA_INFO"
	.sectionflags	@""
	.align	4


	//----- nvinfo : EIATTR_CUDA_API_VERSION
	.align		4
        /*0000*/ 	.byte	0x04, 0x37
        /*0002*/ 	.short	(.L_8 - .L_7)
.L_7:
        /*0004*/ 	.word	0x00000082


	//----- nvinfo : EIATTR_KPARAM_INFO
	.align		4
.L_8:
        /*0008*/ 	.byte	0x04, 0x17
        /*000a*/ 	.short	(.L_10 - .L_9)
.L_9:
        /*000c*/ 	.word	0x00000000
        /*0010*/ 	.short	0x0002
        /*0012*/ 	.short	0x0010
        /*0014*/ 	.byte	0x00, 0xf5, 0x21, 0x00


	//----- nvinfo : EIATTR_KPARAM_INFO
	.align		4
.L_10:
        /*0018*/ 	.byte	0x04, 0x17
        /*001a*/ 	.short	(.L_12 - .L_11)
.L_11:
        /*001c*/ 	.word	0x00000000
        /*0020*/ 	.short	0x0001
        /*0022*/ 	.short	0x0008
        /*0024*/ 	.byte	0x00, 0xf0, 0x11, 0x00


	//----- nvinfo : EIATTR_KPARAM_INFO
	.align		4
.L_12:
        /*0028*/ 	.byte	0x04, 0x17
        /*002a*/ 	.short	(.L_14 - .L_13)
.L_13:
        /*002c*/ 	.word	0x00000000
        /*0030*/ 	.short	0x0000
        /*0032*/ 	.short	0x0000
        /*0034*/ 	.byte	0x00, 0xf5, 0x21, 0x00


	//----- nvinfo : EIATTR_SPARSE_MMA_MASK
	.align		4
.L_14:
        /*0038*/ 	.byte	0x03, 0x50
        /*003a*/ 	.short	0x0000


	//----- nvinfo : EIATTR_MAXREG_COUNT
	.align		4
        /*003c*/ 	.byte	0x03, 0x1b
        /*003e*/ 	.short	0x00ff


	//----- nvinfo : EIATTR_NUM_BARRIERS
	.align		4
        /*0040*/ 	.byte	0x02, 0x4c
        /*0042*/ 	.byte	0x01
	.zero		1


	//----- nvinfo : EIATTR_EXTERNS
	.align		4
        /*0044*/ 	.byte	0x04, 0x0f
        /*0046*/ 	.short	(.L_16 - .L_15)


	//   ....[0]....
	.align		4
.L_15:
        /*0048*/ 	.word	index@(vprintf)


	//----- nvinfo : EIATTR_MERCURY_ISA_VERSION
	.align		4
.L_16:
        /*004c*/ 	.byte	0x03, 0x5f
        /*004e*/ 	.short	0x0101


	//----- nvinfo : EIATTR_VRC_CTA_INIT_COUNT
	.align		4
        /*0050*/ 	.byte	0x02, 0x4a
	.zero		1
	.zero		1


	//----- nvinfo : EIATTR_SYSCALL_OFFSETS
	.align		4
        /*0054*/ 	.byte	0x04, 0x46
        /*0056*/ 	.short	(.L_18 - .L_17)


	//   ....[0]....
.L_17:
        /*0058*/ 	.word	0x00000fc0


	//----- nvinfo : EIATTR_EXIT_INSTR_OFFSETS
	.align		4
.L_18:
        /*005c*/ 	.byte	0x04, 0x1c
        /*005e*/ 	.short	(.L_20 - .L_19)


	//   ....[0]....
.L_19:
        /*0060*/ 	.word	0x00000ff0


	//----- nvinfo : EIATTR_CRS_STACK_SIZE
	.align		4
.L_20:
        /*0064*/ 	.byte	0x04, 0x1e
        /*0066*/ 	.short	(.L_22 - .L_21)
.L_21:
        /*0068*/ 	.word	0x00000000


	//----- nvinfo : EIATTR_CBANK_PARAM_SIZE
	.align		4
.L_22:
        /*006c*/ 	.byte	0x03, 0x19
        /*006e*/ 	.short	0x0018


	//----- nvinfo : EIATTR_PARAM_CBANK
	.align		4
        /*0070*/ 	.byte	0x04, 0x0a
        /*0072*/ 	.short	(.L_24 - .L_23)
	.align		4
.L_23:
        /*0074*/ 	.word	index@(.nv.constant0._Z9drawMovesPciPPi)
        /*0078*/ 	.short	0x0380
        /*007a*/ 	.short	0x0018


	//----- nvinfo : EIATTR_SW_WAR
	.align		4
.L_24:
        /*007c*/ 	.byte	0x04, 0x36
        /*007e*/ 	.short	(.L_26 - .L_25)
.L_25:
        /*0080*/ 	.word	0x00000008
.L_26:


//--------------------- .nv.callgraph             --------------------------
	.section	.nv.callgraph,"",@"SHT_CUDA_CALLGRAPH"
	.align	4
	.sectionentsize	8
	.align		4
        /*0000*/ 	.word	0x00000000
	.align		4
        /*0004*/ 	.word	0xffffffff
	.align		4
        /*0008*/ 	.word	index@(_Z9drawMovesPciPPi)
	.align		4
        /*000c*/ 	.word	index@(vprintf)
	.align		4
        /*0010*/ 	.word	0x00000000
	.align		4
        /*0014*/ 	.word	0xfffffffe
	.align		4
        /*0018*/ 	.word	0x00000000
	.align		4
        /*001c*/ 	.word	0xfffffffd
	.align		4
        /*0020*/ 	.word	0x00000000
	.align		4
        /*0024*/ 	.word	0xfffffffc


//--------------------- .nv.constant4             --------------------------
	.section	.nv.constant4,"a",@progbits
	.align	8
	.align		8
.nv.constant4:
        /*0000*/ 	.dword	vprintf
	.align		8
        /*0008*/ 	.dword	$str


//--------------------- .text._Z9drawMovesPciPPi  --------------------------
	.section	.text._Z9drawMovesPciPPi,"ax",@progbits
	.align	128
        .global         _Z9drawMovesPciPPi
        .type           _Z9drawMovesPciPPi,@function
        .size           _Z9drawMovesPciPPi,(.L_x_10 - _Z9drawMovesPciPPi)
        .other          _Z9drawMovesPciPPi,@"STO_CUDA_ENTRY STV_DEFAULT"
_Z9drawMovesPciPPi:
.text._Z9drawMovesPciPPi:
[----:B------:R-:W0:Y:S01]  /*0000*/  LDC R1, c[0x0][0x37c] ;  /* 0x0000df00ff017b82 */ /* 0x000e220000000800 */
[----:B------:R-:W1:Y:S07]  /*0010*/  S2R R9, SR_TID.X ;  /* 0x0000000000097919 */ /* 0x000e6e0000002100 */
[----:B------:R-:W1:Y:S01]  /*0020*/  LDC.64 R2, c[0x0][0x390] ;  /* 0x0000e400ff027b82 */ /* 0x000e620000000a00 */
[----:B------:R-:W2:Y:S01]  /*0030*/  LDCU.64 UR12, c[0x0][0x358] ;  /* 0x00006b00ff0c77ac */ /* 0x000ea20008000a00 */
[----:B------:R-:W3:Y:S01]  /*0040*/  LDCU UR6, c[0x0][0x388] ;  /* 0x00007100ff0677ac */ /* 0x000ee20008000800 */
[----:B-1----:R-:W-:-:S05]  /*0050*/  IMAD.WIDE.U32 R2, R9, 0x8, R2 ;  /* 0x0000000809027825 */ /* 0x002fca00078e0002 */
[----:B--2---:R-:W2:Y:S04]  /*0060*/  LDG.E.64 R4, desc[UR12][R2.64] ;  /* 0x0000000c02047981 */ /* 0x004ea8000c1e1b00 */
[----:B--2---:R1:W-:Y:S04]  /*0070*/  ST.E desc[UR12][R4.64], R9 ;  /* 0x0000000904007985 */ /* 0x0043e8000c10190c */
[----:B------:R-:W2:Y:S01]  /*0080*/  LDG.E.64 R6, desc[UR12][R2.64] ;  /* 0x0000000c02067981 */ /* 0x000ea2000c1e1b00 */
[----:B---3--:R-:W-:-:S03]  /*0090*/  UISETP.GE.AND UP0, UPT, UR6, 0x1, UPT ;  /* 0x000000010600788c */ /* 0x008fc6000bf06270 */
[----:B--2---:R1:W-:Y:S06]  /*00a0*/  ST.E desc[UR12][R6.64+0x4], RZ ;  /* 0x000004ff06007985 */ /* 0x0043ec000c10190c */
[----:B0-----:R-:W-:Y:S05]  /*00b0*/  BRA.U !UP0, `(.L_x_0) ;  /* 0x0000000d08a47547 */ /* 0x001fea000b800000 */
[----:B------:R-:W-:Y:S01]  /*00c0*/  UISETP.GE.U32.AND UP1, UPT, UR6, 0x10, UPT ;  /* 0x000000100600788c */ /* 0x000fe2000bf26070 */
[----:B------:R-:W-:Y:S01]  /*00d0*/  VIADD R0, R9, 0x30 ;  /* 0x0000003009007836 */ /* 0x000fe20000000000 */
[----:B------:R-:W-:Y:S01]  /*00e0*/  ULOP3.LUT UR10, UR6, 0xf, URZ, 0xc0, !UPT ;  /* 0x0000000f060a7892 */ /* 0x000fe2000f8ec0ff */
[----:B------:R-:W-:-:S03]  /*00f0*/  UMOV UR4, URZ ;  /* 0x000000ff00047c82 */ /* 0x000fc60008000000 */
[----:B------:R-:W-:-:S03]  /*0100*/  UISETP.NE.AND UP0, UPT, UR10, URZ, UPT ;  /* 0x000000ff0a00728c */ /* 0x000fc6000bf05270 */
[----:B------:R-:W-:Y:S08]  /*0110*/  BRA.U !UP1, `(.L_x_1) ;  /* 0x0000000509b07547 */ /* 0x000ff0000b800000 */
[----:B------:R-:W0:Y:S01]  /*0120*/  LDCU.64 UR8, c[0x0][0x380] ;  /* 0x00007000ff0877ac */ /* 0x000e220008000a00 */
[----:B------:R-:W-:-:S04]  /*0130*/  ULOP3.LUT UR4, UR6, 0x7ffffff0, URZ, 0xc0, !UPT ;  /* 0x7ffffff006047892 */ /* 0x000fc8000f8ec0ff */
[----:B------:R-:W-:Y:S02]  /*0140*/  UIADD3 UR7, UPT, UPT, -UR4, URZ, URZ ;  /* 0x000000ff04077290 */ /* 0x000fe4000fffe1ff */
[----:B0-----:R-:W-:-:S04]  /*0150*/  UIADD3 UR5, UP1, UPT, UR8, 0x7, URZ ;  /* 0x0000000708057890 */ /* 0x001fc8000ff3e0ff */
[----:B------:R-:W-:Y:S02]  /*0160*/  UIADD3.X UR6, UPT, UPT, URZ, UR9, URZ, UP1, !UPT ;  /* 0x00000009ff067290 */ /* 0x000fe40008ffe4ff */
[----:B-1----:R-:W-:-:S04]  /*0170*/  IMAD.U32 R4, RZ, RZ, UR5 ;  /* 0x00000005ff047e24 */ /* 0x002fc8000f8e00ff */
[----:B------:R-:W-:-:S07]  /*0180*/  IMAD.U32 R5, RZ, RZ, UR6 ;  /* 0x00000006ff057e24 */ /* 0x000fce000f8e00ff */
.L_x_2:
[----:B0-----:R-:W2:Y:S02]  /*0190*/  LDG.E.S8 R7, desc[UR12][R4.64+-0x7] ;  /* 0xfffff90c04077981 */ /* 0x001ea4000c1e1300 */
[----:B--2---:R-:W-:-:S13]  /*01a0*/  ISETP.NE.AND P0, PT, R0, R7, PT ;  /* 0x000000070000720c */ /* 0x004fda0003f05270 */
[----:B------:R-:W2:Y:S04]  /*01b0*/  @!P0 LDG.E.64 R6, desc[UR12][R2.64] ;  /* 0x0000000c02068981 */ /* 0x000ea8000c1e1b00 */
[----:B--2---:R-:W2:Y:S02]  /*01c0*/  @!P0 LD.E R8, desc[UR12][R6.64] ;  /* 0x0000000c06088980 */ /* 0x004ea4000c101900 */
[----:B--2---:R-:W-:-:S05]  /*01d0*/  @!P0 VIADD R13, R8, 0x1 ;  /* 0x00000001080d8836 */ /* 0x004fca0000000000 */
[----:B------:R0:W-:Y:S04]  /*01e0*/  @!P0 ST.E desc[UR12][R6.64], R13 ;  /* 0x0000000d06008985 */ /* 0x0001e8000c10190c */
[----:B------:R-:W2:Y:S02]  /*01f0*/  LDG.E.S8 R9, desc[UR12][R4.64+-0x6] ;  /* 0xfffffa0c04097981 */ /* 0x000ea4000c1e1300 */
        /* <DEDUP_REMOVED lines=8> */
[----:B--2---:R-:W0:Y:S02]  /*0280*/  @!P0 LD.E R12, desc[UR12][R10.64] ;  /* 0x0000000c0a0c8980 */ /* 0x004e24000c101900 */
[----:B0-----:R-:W-:-:S05]  /*0290*/  @!P0 VIADD R13, R12, 0x1 ;  /* 0x000000010c0d8836 */ /* 0x001fca0000000000 */
[----:B------:R0:W-:Y:S04]  /*02a0*/  @!P0 ST.E desc[UR12][R10.64], R13 ;  /* 0x0000000d0a008985 */ /* 0x0001e8000c10190c */
[----:B------:R-:W2:Y:S02]  /*02b0*/  LDG.E.S8 R7, desc[UR12][R4.64+-0x4] ;  /* 0xfffffc0c04077981 */ /* 0x000ea4000c1e1300 */
[----:B--2---:R-:W-:-:S13]  /*02c0*/  ISETP.NE.AND P0, PT, R0, R7, PT ;  /* 0x000000070000720c */ /* 0x004fda0003f05270 */
[----:B------:R-:W2:Y:S04]  /*02d0*/  @!P0 LDG.E.64 R6, desc[UR12][R2.64] ;  /* 0x0000000c02068981 */ /* 0x000ea8000c1e1b00 */
[----:B--2---:R-:W1:Y:S02]  /*02e0*/  @!P0 LD.E R12, desc[UR12][R6.64] ;  /* 0x0000000c060c8980 */ /* 0x004e64000c101900 */
[----:B-1----:R-:W-:-:S05]  /*02f0*/  @!P0 IADD3 R15, PT, PT, R12, 0x1, RZ ;  /* 0x000000010c0f8810 */ /* 0x002fca0007ffe0ff */
        /* <DEDUP_REMOVED lines=11> */
[----:B-1----:R-:W-:-:S05]  /*03b0*/  @!P0 VIADD R15, R12, 0x1 ;  /* 0x000000010c0f8836 */ /* 0x002fca0000000000 */
        /* <DEDUP_REMOVED lines=57> */
[----:B------:R-:W2:Y:S01]  /*0750*/  @!P0 LDG.E.64 R6, desc[UR12][R2.64] ;  /* 0x0000000c02068981 */ /* 0x000ea2000c1e1b00 */
[----:B------:R-:W-:-:S03]  /*0760*/  UIADD3 UR7, UPT, UPT, UR7, 0x10, URZ ;  /* 0x0000001007077890 */ /* 0x000fc6000fffe0ff */
[----:B--2---:R-:W1:Y:S01]  /*0770*/  @!P0 LD.E R12, desc[UR12][R6.64] ;  /* 0x0000000c060c8980 */ /* 0x004e62000c101900 */
[----:B------:R-:W-:Y:S01]  /*0780*/  UISETP.NE.AND UP1, UPT, UR7, URZ, UPT ;  /* 0x000000ff0700728c */ /* 0x000fe2000bf25270 */
[----:B-1----:R-:W-:-:S05]  /*0790*/  @!P0 IADD3 R9, PT, PT, R12, 0x1, RZ ;  /* 0x000000010c098810 */ /* 0x002fca0007ffe0ff */
[----:B------:R0:W-:Y:S01]  /*07a0*/  @!P0 ST.E desc[UR12][R6.64], R9 ;  /* 0x0000000906008985 */ /* 0x0001e2000c10190c */
[----:B------:R-:W-:-:S05]  /*07b0*/  IADD3 R4, P0, PT, R4, 0x10, RZ ;  /* 0x0000001004047810 */ /* 0x000fca0007f1e0ff */
[----:B------:R-:W-:Y:S01]  /*07c0*/  IMAD.X R5, RZ, RZ, R5, P0 ;  /* 0x000000ffff057224 */ /* 0x000fe200000e0605 */
[----:B------:R-:W-:Y:S07]  /*07d0*/  BRA.U UP1, `(.L_x_2) ;  /* 0xfffffff9016c7547 */ /* 0x000fee000b83ffff */
.L_x_1:
[----:B------:R-:W-:Y:S05]  /*07e0*/  BRA.U !UP0, `(.L_x_0) ;  /* 0x0000000508d87547 */ /* 0x000fea000b800000 */
[----:B------:R-:W2:Y:S01]  /*07f0*/  LDCU UR7, c[0x0][0x388] ;  /* 0x00007100ff0777ac */ /* 0x000ea20008000800 */
[----:B------:R-:W-:Y:S02]  /*0800*/  UISETP.GE.U32.AND UP0, UPT, UR10, 0x8, UPT ;  /* 0x000000080a00788c */ /* 0x000fe4000bf06070 */
[----:B--2---:R-:W-:-:S07]  /*0810*/  ULOP3.LUT UR11, UR7, 0x7, URZ, 0xc0, !UPT ;  /* 0x00000007070b7892 */ /* 0x004fce000f8ec0ff */
[----:B------:R-:W-:Y:S05]  /*0820*/  BRA.U !UP0, `(.L_x_3) ;  /* 0x0000000108e47547 */ /* 0x000fea000b800000 */
[----:B------:R-:W2:Y:S02]  /*0830*/  LDCU.64 UR8, c[0x0][0x380] ;  /* 0x00007000ff0877ac */ /* 0x000ea40008000a00 */
[----:B--2---:R-:W-:-:S04]  /*0840*/  UIADD3 UR5, UP0, UPT, UR4, UR8, URZ ;  /* 0x0000000804057290 */ /* 0x004fc8000ff1e0ff */
[----:B------:R-:W-:Y:S02]  /*0850*/  UIADD3.X UR6, UPT, UPT, URZ, UR9, URZ, UP0, !UPT ;  /* 0x00000009ff067290 */ /* 0x000fe400087fe4ff */
[----:B-1----:R-:W-:-:S04]  /*0860*/  IMAD.U32 R4, RZ, RZ, UR5 ;  /* 0x00000005ff047e24 */ /* 0x002fc8000f8e00ff */
[----:B------:R-:W-:-:S05]  /*0870*/  IMAD.U32 R5, RZ, RZ, UR6 ;  /* 0x00000006ff057e24 */ /* 0x000fca000f8e00ff */
        /* <DEDUP_REMOVED lines=16> */
[----:B0-----:R-:W-:-:S05]  /*0980*/  @!P0 IADD3 R13, PT, PT, R12, 0x1, RZ ;  /* 0x000000010c0d8810 */ /* 0x001fca0007ffe0ff */
        /* <DEDUP_REMOVED lines=25> */
[----:B------:R-:W2:Y:S01]  /*0b20*/  LDG.E.S8 R13, desc[UR12][R4.64+0x7] ;  /* 0x0000070c040d7981 */ /* 0x000ea2000c1e1300 */
[----:B------:R-:W-:Y:S01]  /*0b30*/  UIADD3 UR4, UPT, UPT, UR4, 0x8, URZ ;  /* 0x0000000804047890 */ /* 0x000fe2000fffe0ff */
[----:B------:R-:W-:Y:S01]  /*0b40*/  BSSY.RECONVERGENT B0, `(.L_x_3) ;  /* 0x0000007000007945 */ /* 0x000fe20003800200 */
[----:B--2---:R-:W-:-:S13]  /*0b50*/  ISETP.NE.AND P0, PT, R0, R13, PT ;  /* 0x0000000d0000720c */ /* 0x004fda0003f05270 */
[----:B-1----:R-:W-:Y:S05]  /*0b60*/  @P0 BRA `(.L_x_4) ;  /* 0x0000000000100947 */ /* 0x002fea0003800000 */
[----:B------:R-:W2:Y:S04]  /*0b70*/  LDG.E.64 R4, desc[UR12][R2.64] ;  /* 0x0000000c02047981 */ /* 0x000ea8000c1e1b00 */
[----:B--2---:R-:W2:Y:S02]  /*0b80*/  LD.E R6, desc[UR12][R4.64] ;  /* 0x0000000c04067980 */ /* 0x004ea4000c101900 */
[----:B--2---:R-:W-:-:S05]  /*0b90*/  VIADD R7, R6, 0x1 ;  /* 0x0000000106077836 */ /* 0x004fca0000000000 */
[----:B------:R0:W-:Y:S02]  /*0ba0*/  ST.E desc[UR12][R4.64], R7 ;  /* 0x0000000704007985 */ /* 0x0001e4000c10190c */
.L_x_4:
[----:B------:R-:W-:Y:S05]  /*0bb0*/  BSYNC.RECONVERGENT B0 ;  /* 0x0000000000007941 */ /* 0x000fea0003800200 */
.L_x_3:
[----:B------:R-:W-:-:S09]  /*0bc0*/  UISETP.NE.AND UP0, UPT, UR11, URZ, UPT ;  /* 0x000000ff0b00728c */ /* 0x000fd2000bf05270 */
[----:B------:R-:W-:Y:S05]  /*0bd0*/  BRA.U !UP0, `(.L_x_0) ;  /* 0x0000000108dc7547 */ /* 0x000fea000b800000 */
[----:B------:R-:W-:Y:S02]  /*0be0*/  UISETP.GE.U32.AND UP0, UPT, UR11, 0x4, UPT ;  /* 0x000000040b00788c */ /* 0x000fe4000bf06070 */
[----:B------:R-:W-:-:S07]  /*0bf0*/  ULOP3.LUT UR5, UR7, 0x3, URZ, 0xc0, !UPT ;  /* 0x0000000307057892 */ /* 0x000fce000f8ec0ff */
[----:B------:R-:W-:Y:S05]  /*0c00*/  BRA.U !UP0, `(.L_x_5) ;  /* 0x0000000108847547 */ /* 0x000fea000b800000 */
[----:B------:R-:W2:Y:S02]  /*0c10*/  LDCU.64 UR6, c[0x0][0x380] ;  /* 0x00007000ff0677ac */ /* 0x000ea40008000a00 */
[----:B--2---:R-:W-:-:S04]  /*0c20*/  UIADD3 UR6, UP0, UPT, UR4, UR6, URZ ;  /* 0x0000000604067290 */ /* 0x004fc8000ff1e0ff */
[----:B------:R-:W-:Y:S02]  /*0c30*/  UIADD3.X UR7, UPT, UPT, URZ, UR7, URZ, UP0, !UPT ;  /* 0x00000007ff077290 */ /* 0x000fe400087fe4ff */
[----:B01----:R-:W-:-:S04]  /*0c40*/  MOV R4, UR6 ;  /* 0x0000000600047c02 */ /* 0x003fc80008000f00 */
[----:B------:R-:W-:-:S05]  /*0c50*/  IMAD.U32 R5, RZ, RZ, UR7 ;  /* 0x00000007ff057e24 */ /* 0x000fca000f8e00ff */
        /* <DEDUP_REMOVED lines=27> */
.L_x_6:
[----:B------:R-:W-:Y:S05]  /*0e10*/  BSYNC.RECONVERGENT B0 ;  /* 0x0000000000007941 */ /* 0x000fea0003800200 */
.L_x_5:
[----:B------:R-:W-:-:S09]  /*0e20*/  UISETP.NE.AND UP0, UPT, UR5, URZ, UPT ;  /* 0x000000ff0500728c */ /* 0x000fd2000bf05270 */
[----:B------:R-:W-:Y:S05]  /*0e30*/  BRA.U !UP0, `(.L_x_0) ;  /* 0x0000000108447547 */ /* 0x000fea000b800000 */
[----:B------:R-:W2:Y:S01]  /*0e40*/  LDCU.64 UR6, c[0x0][0x380] ;  /* 0x00007000ff0677ac */ /* 0x000ea20008000a00 */
[----:B------:R-:W-:Y:S02]  /*0e50*/  UIADD3 UR5, UPT, UPT, -UR5, URZ, URZ ;  /* 0x000000ff05057290 */ /* 0x000fe4000fffe1ff */
[----:B--2---:R-:W-:-:S04]  /*0e60*/  UIADD3 UR4, UP0, UPT, UR4, UR6, URZ ;  /* 0x0000000604047290 */ /* 0x004fc8000ff1e0ff */
[----:B------:R-:W-:-:S12]  /*0e70*/  UIADD3.X UR6, UPT, UPT, URZ, UR7, URZ, UP0, !UPT ;  /* 0x00000007ff067290 */ /* 0x000fd800087fe4ff */
.L_x_7:
[----:B01----:R-:W-:Y:S01]  /*0e80*/  IMAD.U32 R7, RZ, RZ, UR6 ;  /* 0x00000006ff077e24 */ /* 0x003fe2000f8e00ff */
[----:B------:R-:W-:-:S05]  /*0e90*/  MOV R6, UR4 ;  /* 0x0000000400067c02 */ /* 0x000fca0008000f00 */
[----:B--2---:R-:W2:Y:S02]  /*0ea0*/  LDG.E.S8 R7, desc[UR12][R6.64] ;  /* 0x0000000c06077981 */ /* 0x004ea4000c1e1300 */
[----:B--2---:R-:W-:-:S13]  /*0eb0*/  ISETP.NE.AND P0, PT, R0, R7, PT ;  /* 0x000000070000720c */ /* 0x004fda0003f05270 */
[----:B------:R-:W2:Y:S04]  /*0ec0*/  @!P0 LDG.E.64 R4, desc[UR12][R2.64] ;  /* 0x0000000c02048981 */ /* 0x000ea8000c1e1b00 */
[----:B--2---:R-:W2:Y:S01]  /*0ed0*/  @!P0 LD.E R8, desc[UR12][R4.64] ;  /* 0x0000000c04088980 */ /* 0x004ea2000c101900 */
[----:B------:R-:W-:Y:S02]  /*0ee0*/  UIADD3 UR4, UP0, UPT, UR4, 0x1, URZ ;  /* 0x0000000104047890 */ /* 0x000fe4000ff1e0ff */
[----:B------:R-:W-:Y:S02]  /*0ef0*/  UIADD3 UR5, UPT, UPT, UR5, 0x1, URZ ;  /* 0x0000000105057890 */ /* 0x000fe4000fffe0ff */
[----:B------:R-:W-:Y:S02]  /*0f00*/  UIADD3.X UR6, UPT, UPT, URZ, UR6, URZ, UP0, !UPT ;  /* 0x00000006ff067290 */ /* 0x000fe400087fe4ff */
[----:B------:R-:W-:Y:S01]  /*0f10*/  UISETP.NE.AND UP0, UPT, UR5, URZ, UPT ;  /* 0x000000ff0500728c */ /* 0x000fe2000bf05270 */
[----:B--2---:R-:W-:-:S05]  /*0f20*/  @!P0 VIADD R9, R8, 0x1 ;  /* 0x0000000108098836 */ /* 0x004fca0000000000 */
[----:B------:R2:W-:Y:S03]  /*0f30*/  @!P0 ST.E desc[UR12][R4.64], R9 ;  /* 0x0000000904008985 */ /* 0x0005e6000c10190c */
[----:B------:R-:W-:Y:S05]  /*0f40*/  BRA.U UP0, `(.L_x_7) ;  /* 0xfffffffd00cc7547 */ /* 0x000fea000b83ffff */
.L_x_0:
[----:B------:R-:W-:Y:S01]  /*0f50*/  MOV R0, 0x0 ;  /* 0x0000000000007802 */ /* 0x000fe20000000f00 */
[----:B------:R-:W2:Y:S01]  /*0f60*/  LDCU.64 UR4, c[0x4][0x8] ;  /* 0x01000100ff0477ac */ /* 0x000ea20008000a00 */
[----:B01----:R-:W-:Y:S02]  /*0f70*/  CS2R R6, SRZ ;  /* 0x0000000000067805 */ /* 0x003fe4000001ff00 */
[----:B------:R0:W1:Y:S01]  /*0f80*/  LDC.64 R2, c[0x4][R0] ;  /* 0x0100000000027b82 */ /* 0x0000620000000a00 */
[----:B--2---:R-:W-:Y:S02]  /*0f90*/  IMAD.U32 R4, RZ, RZ, UR4 ;  /* 0x00000004ff047e24 */ /* 0x004fe4000f8e00ff */
[----:B0-----:R-:W-:-:S07]  /*0fa0*/  IMAD.U32 R5, RZ, RZ, UR5 ;  /* 0x00000005ff057e24 */ /* 0x001fce000f8e00ff */
[----:B------:R-:W-:-:S07]  /*0fb0*/  LEPC R20, `(.L_x_8) ;  /* 0x000000001014794e */ /* 0x000fce0000000000 */
[----:B-1----:R-:W-:Y:S05]  /*0fc0*/  CALL.ABS.NOINC R2 ;  /* 0x0000000002007343 */ /* 0x002fea0003c00000 */
.L_x_8:
[----:B------:R-:W-:Y:S05]  /*0fd0*/  WARPSYNC.ALL ;  /* 0x0000000000007948 */ /* 0x000fea0003800000 */
[----:B------:R-:W-:Y:S06]  /*0fe0*/  BAR.SYNC.DEFER_BLOCKING 0x0 ;  /* 0x0000000000007b1d */ /* 0x000fec0000010000 */
[----:B------:R-:W-:Y:S05]  /*0ff0*/  EXIT ;  /* 0x000000000000794d */ /* 0x000fea0003800000 */
.L_x_9:
[----:B------:R-:W-:-:S00]  /*1000*/  BRA `(.L_x_9) ;  /* 0xfffffffc00fc7947 */ /* 0x000fc0000383ffff */
[----:B------:R-:W-:-:S00]  /*1010*/  NOP ;  /* 0x0000000000007918 */ /* 0x000fc00000000000 */
        /* <DEDUP_REMOVED lines=14> */
.L_x_10:


//--------------------- .nv.global.init           --------------------------
	.section	.nv.global.init,"aw",@progbits
.nv.global.init:
	.type		$str,@object
	.size		$str,(.L_0 - $str)
$str:
        /*0000*/ 	.byte	0x66, 0x69, 0x6e, 0x69, 0x73, 0x68, 0x00
.L_0:


//--------------------- .nv.shared.reserved.0     --------------------------
	.section	.nv.shared.reserved.0,"aw",@nobits
	.weak		__nv_reservedSMEM_offset_0_alias
	.size		__nv_reservedSMEM_offset_0_alias, 0, 64
	.other		__nv_reservedSMEM_offset_0_alias,@"STO_CUDA_RESERVED_SHARED STV_DEFAULT"
__nv_reservedSMEM_offset_0_alias:
	.zero		0
	.zero		64


//--------------------- .nv.constant0._Z9drawMovesPciPPi --------------------------
	.section	.nv.constant0._Z9drawMovesPciPPi,"a",@progbits
	.sectionflags	@""
	.align	4
.nv.constant0._Z9drawMovesPciPPi:
	.zero		920


//--------------------- SYMBOLS --------------------------

	.type		.nv.reservedSmem.offset0,@object
	.size		.nv.reservedSmem.offset0,0x4
	.type		vprintf,@function
